//
// Generated by NVIDIA NVVM Compiler
//
// Compiler Build ID: CL-36424714
// Cuda compilation tools, release 13.0, V13.0.88
// Based on NVVM 20.0.0
//

.version 9.0
.target sm_100
.address_size 64


.entry _Z13collatzKernelPil(
	.param .u64 .ptr .align 1 _Z13collatzKernelPil_param_0,
	.param .u64 _Z13collatzKernelPil_param_1
)
{
	.reg .pred 	%p<8>;
	.reg .b32 	%r<12>;
	.reg .b64 	%rd<15>;

	ld.param.u64 	%rd6, [_Z13collatzKernelPil_param_0];
	ld.param.u64 	%rd7, [_Z13collatzKernelPil_param_1];
	mov.u32 	%r4, %tid.x;
	cvt.u64.u32 	%rd8, %r4;
	mov.u32 	%r5, %ctaid.x;
	mov.u32 	%r6, %ntid.x;
	mul.wide.u32 	%rd9, %r5, %r6;
	add.s64 	%rd13, %rd9, %rd8;
	setp.ge.s64 	%p1, %rd13, %rd7;
	and.b64  	%rd10, %rd13, 1;
	setp.eq.b64 	%p2, %rd10, 1;
	not.pred 	%p3, %p2;
	or.pred  	%p4, %p1, %p3;
	@%p4 bra 	$L__BB0_8;
	setp.eq.s64 	%p5, %rd13, 1;
	mov.b32 	%r11, 1;
	@%p5 bra 	$L__BB0_7;
	mov.b32 	%r11, 1;
$L__BB0_3:
	add.s32 	%r11, %r11, 1;
	and.b64  	%rd11, %rd13, 1;
	setp.eq.b64 	%p6, %rd11, 1;
	@%p6 bra 	$L__BB0_5;
	shr.s64 	%rd13, %rd13, 1;
	bra.uni 	$L__BB0_6;
$L__BB0_5:
	mad.lo.s64 	%rd13, %rd13, 3, 1;
$L__BB0_6:
	setp.ne.s64 	%p7, %rd13, 1;
	@%p7 bra 	$L__BB0_3;
$L__BB0_7:
	cvta.to.global.u64 	%rd12, %rd6;
	atom.global.max.s32 	%r9, [%rd12], %r11;
$L__BB0_8:
	ret;

}


// ===== COMPILED SASS (sm_100) =====

	.target	sm_100

	.elftype	@"ET_EXEC"


//--------------------- .note.nv.tkinfo           --------------------------
	.section	.note.nv.tkinfo,"",@"SHT_NOTE"
	.sectionflags	@"SHF_NOTE_NV_TKINFO"
	.tkinfo
        /*0018*/ 	.word	0x00000002
        /*0030*/ 	.string	""
        /*0030*/ 	.string	"ptxas"
        /*0030*/ 	.string	"Cuda compilation tools, release 13.0, V13.0.88"
        /*0030*/ 	.string	"Build cuda_13.0.r13.0/compiler.36424714_0"
        /*0030*/ 	.string	"-arch sm_100 -m 64 "



//--------------------- .note.nv.cuinfo           --------------------------
	.section	.note.nv.cuinfo,"",@"SHT_NOTE"
	.sectionflags	@"SHF_NOTE_NV_CUINFO"
        /*0018*/ 	.short	0x0002
        /*001a*/ 	.short	0x0064
        /*001c*/ 	.short	0x0082
	.zero		2


//--------------------- .nv.info                  --------------------------
	.section	.nv.info,"",@"SHT_CUDA_INFO"
	.align	4


	//----- nvinfo : EIATTR_REGCOUNT
	.align		4
        /*0000*/ 	.byte	0x04, 0x2f
        /*0002*/ 	.short	(.L_1 - .L_0)
	.align		4
.L_0:
        /*0004*/ 	.word	index@(_Z13collatzKernelPil)
        /*0008*/ 	.word	0x0000000c


	//----- nvinfo : EIATTR_FRAME_SIZE
	.align		4
.L_1:
        /*000c*/ 	.byte	0x04, 0x11
        /*000e*/ 	.short	(.L_3 - .L_2)
	.align		4
.L_2:
        /*0010*/ 	.word	index@(_Z13collatzKernelPil)
        /*0014*/ 	.word	0x00000000


	//----- nvinfo : EIATTR_MIN_STACK_SIZE
	.align		4
.L_3:
        /*0018*/ 	.byte	0x04, 0x12
        /*001a*/ 	.short	(.L_5 - .L_4)
	.align		4
.L_4:
        /*001c*/ 	.word	index@(_Z13collatzKernelPil)
        /*0020*/ 	.word	0x00000000
.L_5:


//--------------------- .nv.compat                --------------------------
	.section	.nv.compat,"",@"SHT_CUDA_COMPAT_INFO"
	.align	4
        /*0000*/ 	.byte	0x02, 0x09, 0x00, 0x00, 0x02, 0x02, 0x01, 0x00, 0x02, 0x05, 0x05, 0x00, 0x03, 0x07, 0x01, 0x01
        /*0010*/ 	.byte	0x02, 0x03, 0x00, 0x00, 0x02, 0x06, 0x01, 0x00, 0x04, 0x0b, 0x08, 0x00, 0x09, 0x00, 0x00, 0x00
        /*0020*/ 	.byte	0x00, 0x00, 0x00, 0x00


//--------------------- .nv.info._Z13collatzKernelPil --------------------------
	.section	.nv.info._Z13collatzKernelPil,"",@"SHT_CUDA_INFO"
	.sectionflags	@""
	.align	4


	//----- nvinfo : EIATTR_CUDA_API_VERSION
	.align		4
        /*0000*/ 	.byte	0x04, 0x37
        /*0002*/ 	.short	(.L_7 - .L_6)
.L_6:
        /*0004*/ 	.word	0x00000082


	//----- nvinfo : EIATTR_KPARAM_INFO
	.align		4
.L_7:
        /*0008*/ 	.byte	0x04, 0x17
        /*000a*/ 	.short	(.L_9 - .L_8)
.L_8:
        /*000c*/ 	.word	0x00000000
        /*0010*/ 	.short	0x0001
        /*0012*/ 	.short	0x0008
        /*0014*/ 	.byte	0x00, 0xf0, 0x21, 0x00


	//----- nvinfo : EIATTR_KPARAM_INFO
	.align		4
.L_9:
        /*0018*/ 	.byte	0x04, 0x17
        /*001a*/ 	.short	(.L_11 - .L_10)
.L_10:
        /*001c*/ 	.word	0x00000000
        /*0020*/ 	.short	0x0000
        /*0022*/ 	.short	0x0000
        /*0024*/ 	.byte	0x00, 0xf5, 0x21, 0x00


	//----- nvinfo : EIATTR_SPARSE_MMA_MASK
	.align		4
.L_11:
        /*0028*/ 	.byte	0x03, 0x50
        /*002a*/ 	.short	0x0000


	//----- nvinfo : EIATTR_MAXREG_COUNT
	.align		4
        /*002c*/ 	.byte	0x03, 0x1b
        /*002e*/ 	.short	0x00ff


	//----- nvinfo : EIATTR_MERCURY_ISA_VERSION
	.align		4
        /*0030*/ 	.byte	0x03, 0x5f
        /*0032*/ 	.short	0x0101


	//----- nvinfo : EIATTR_INT_WARP_WIDE_INSTR_OFFSETS
	.align		4
        /*0034*/ 	.byte	0x04, 0x31
        /*0036*/ 	.short	(.L_13 - .L_12)


	//   ....[0]....
.L_12:
        /*0038*/ 	.word	0x00000270


	//   ....[1]....
        /*003c*/ 	.word	0x00000280


	//----- nvinfo : EIATTR_VRC_CTA_INIT_COUNT
	.align		4
.L_13:
        /*0040*/ 	.byte	0x02, 0x4a
	.zero		1
	.zero		1


	//----- nvinfo : EIATTR_EXIT_INSTR_OFFSETS
	.align		4
        /*0044*/ 	.byte	0x04, 0x1c
        /*0046*/ 	.short	(.L_15 - .L_14)


	//   ....[0]....
.L_14:
        /*0048*/ 	.word	0x000000c0


	//   ....[1]....
        /*004c*/ 	.word	0x000002e0


	//----- nvinfo : EIATTR_CRS_STACK_SIZE
	.align		4
.L_15:
        /*0050*/ 	.byte	0x04, 0x1e
        /*0052*/ 	.short	(.L_17 - .L_16)
.L_16:
        /*0054*/ 	.word	0x00000000


	//----- nvinfo : EIATTR_CBANK_PARAM_SIZE
	.align		4
.L_17:
        /*0058*/ 	.byte	0x03, 0x19
        /*005a*/ 	.short	0x0010


	//----- nvinfo : EIATTR_PARAM_CBANK
	.align		4
        /*005c*/ 	.byte	0x04, 0x0a
        /*005e*/ 	.short	(.L_19 - .L_18)
	.align		4
.L_18:
        /*0060*/ 	.word	index@(.nv.constant0._Z13collatzKernelPil)
        /*0064*/ 	.short	0x0380
        /*0066*/ 	.short	0x0010


	//----- nvinfo : EIATTR_SW_WAR
	.align		4
.L_19:
        /*0068*/ 	.byte	0x04, 0x36
        /*006a*/ 	.short	(.L_21 - .L_20)
.L_20:
        /*006c*/ 	.word	0x00000008
.L_21:


//--------------------- .nv.callgraph             --------------------------
	.section	.nv.callgraph,"",@"SHT_CUDA_CALLGRAPH"
	.align	4
	.sectionentsize	8
	.align		4
        /*0000*/ 	.word	0x00000000
	.align		4
        /*0004*/ 	.word	0xffffffff
	.align		4
        /*0008*/ 	.word	0x00000000
	.align		4
        /*000c*/ 	.word	0xfffffffe
	.align		4
        /*0010*/ 	.word	0x00000000
	.align		4
        /*0014*/ 	.word	0xfffffffd
	.align		4
        /*0018*/ 	.word	0x00000000
	.align		4
        /*001c*/ 	.word	0xfffffffc


//--------------------- .text._Z13collatzKernelPil --------------------------
	.section	.text._Z13collatzKernelPil,"ax",@progbits
	.align	128
.text._Z13collatzKernelPil:
        .type           _Z13collatzKernelPil,@function
        .size           _Z13collatzKernelPil,(.L_x_4 - _Z13collatzKernelPil)
        .other          _Z13collatzKernelPil,@"STO_CUDA_ENTRY STV_DEFAULT"
_Z13collatzKernelPil:
[----:B------:R-:W-:Y:S01]  /*0000*/  LDC R1, c[0x0][0x37c] ;  /* 0x0000df00ff017b82 */ /* 0x000fe20000000800 */
[----:B------:R-:W0:Y:S07]  /*0010*/  S2R R2, SR_TID.X ;  /* 0x0000000000027919 */ /* 0x000e2e0000002100 */
[----:B------:R-:W0:Y:S01]  /*0020*/  S2UR UR4, SR_CTAID.X ;  /* 0x00000000000479c3 */ /* 0x000e220000002500 */
[----:B------:R-:W1:Y:S01]  /*0030*/  LDCU.64 UR6, c[0x0][0x388] ;  /* 0x00007100ff0677ac */ /* 0x000e620008000a00 */
[----:B------:R-:W-:-:S06]  /*0040*/  IMAD.MOV.U32 R3, RZ, RZ, RZ ;  /* 0x000000ffff037224 */ /* 0x000fcc00078e00ff */
[----:B------:R-:W0:Y:S02]  /*0050*/  LDC R5, c[0x0][0x360] ;  /* 0x0000d800ff057b82 */ /* 0x000e240000000800 */
[----:B0-----:R-:W-:-:S03]  /*0060*/  IMAD.WIDE.U32 R2, R5, UR4, R2 ;  /* 0x0000000405027c25 */ /* 0x001fc6000f8e0002 */
[C---:B------:R-:W-:Y:S02]  /*0070*/  LOP3.LUT R0, R2.reuse, 0x1, RZ, 0xc0, !PT ;  /* 0x0000000102007812 */ /* 0x040fe400078ec0ff */
[----:B-1----:R-:W-:Y:S02]  /*0080*/  ISETP.GE.U32.AND P0, PT, R2, UR6, PT ;  /* 0x0000000602007c0c */ /* 0x002fe4000bf06070 */
[----:B------:R-:W-:-:S04]  /*0090*/  ISETP.NE.U32.AND P1, PT, R0, 0x1, PT ;  /* 0x000000010000780c */ /* 0x000fc80003f25070 */
[----:B------:R-:W-:-:S04]  /*00a0*/  ISETP.NE.U32.AND.EX P1, PT, RZ, RZ, PT, P1 ;  /* 0x000000ffff00720c */ /* 0x000fc80003f25110 */
[----:B------:R-:W-:-:S13]  /*00b0*/  ISETP.GE.OR.EX P0, PT, R3, UR7, P1, P0 ;  /* 0x0000000703007c0c */ /* 0x000fda0008f06700 */
[----:B------:R-:W-:Y:S05]  /*00c0*/  @P0 EXIT ;  /* 0x000000000000094d */ /* 0x000fea0003800000 */
[----:B------:R-:W-:Y:S01]  /*00d0*/  IMAD.MOV.U32 R0, RZ, RZ, R2 ;  /* 0x000000ffff007224 */ /* 0x000fe200078e0002 */
[----:B------:R-:W0:Y:S01]  /*00e0*/  S2R R8, SR_LANEID ;  /* 0x0000000000087919 */ /* 0x000e220000000000 */
[----:B------:R-:W1:Y:S01]  /*00f0*/  LDC.64 R4, c[0x0][0x380] ;  /* 0x0000e000ff047b82 */ /* 0x000e620000000a00 */
[----:B------:R-:W-:Y:S01]  /*0100*/  IMAD.MOV.U32 R7, RZ, RZ, R3 ;  /* 0x000000ffff077224 */ /* 0x000fe200078e0003 */
[----:B------:R-:W-:Y:S01]  /*0110*/  BSSY.RECONVERGENT B0, `(.L_x_0) ;  /* 0x0000015000007945 */ /* 0x000fe20003800200 */
[----:B------:R-:W-:Y:S01]  /*0120*/  ISETP.NE.U32.AND P0, PT, R0, 0x1, PT ;  /* 0x000000010000780c */ /* 0x000fe20003f05070 */
[----:B------:R-:W-:-:S03]  /*0130*/  IMAD.MOV.U32 R6, RZ, RZ, 0x1 ;  /* 0x00000001ff067424 */ /* 0x000fc600078e00ff */
[----:B------:R-:W-:-:S13]  /*0140*/  ISETP.NE.AND.EX P0, PT, R7, RZ, PT, P0 ;  /* 0x000000ff0700720c */ /* 0x000fda0003f05300 */
[----:B------:R-:W-:Y:S05]  /*0150*/  @!P0 BRA `(.L_x_1) ;  /* 0x0000000000408947 */ /* 0x000fea0003800000 */
[----:B------:R-:W-:-:S07]  /*0160*/  IMAD.MOV.U32 R6, RZ, RZ, 0x1 ;  /* 0x00000001ff067424 */ /* 0x000fce00078e00ff */
.L_x_2:
[----:B------:R-:W-:Y:S01]  /*0170*/  LOP3.LUT R2, R0, 0x1, RZ, 0xc0, !PT ;  /* 0x0000000100027812 */ /* 0x000fe200078ec0ff */
[----:B------:R-:W-:-:S03]  /*0180*/  VIADD R6, R6, 0x1 ;  /* 0x0000000106067836 */ /* 0x000fc60000000000 */
[----:B------:R-:W-:-:S04]  /*0190*/  ISETP.NE.U32.AND P0, PT, R2, 0x1, PT ;  /* 0x000000010200780c */ /* 0x000fc80003f05070 */
[----:B------:R-:W-:-:S13]  /*01a0*/  ISETP.NE.U32.AND.EX P0, PT, RZ, RZ, PT, P0 ;  /* 0x000000ffff00720c */ /* 0x000fda0003f05100 */
[----:B------:R-:W-:Y:S02]  /*01b0*/  @!P0 IMAD.MOV.U32 R2, RZ, RZ, 0x1 ;  /* 0x00000001ff028424 */ /* 0x000fe400078e00ff */
[----:B------:R-:W-:Y:S02]  /*01c0*/  @!P0 IMAD.MOV.U32 R3, RZ, RZ, 0x0 ;  /* 0x00000000ff038424 */ /* 0x000fe400078e00ff */
[----:B------:R-:W-:Y:S02]  /*01d0*/  @!P0 IMAD R9, R7, 0x3, RZ ;  /* 0x0000000307098824 */ /* 0x000fe400078e02ff */
[C---:B------:R-:W-:Y:S01]  /*01e0*/  @!P0 IMAD.WIDE.U32 R2, R0.reuse, 0x3, R2 ;  /* 0x0000000300028825 */ /* 0x040fe200078e0002 */
[--C-:B------:R-:W-:Y:S02]  /*01f0*/  @P0 SHF.R.S64 R0, R0, 0x1, R7.reuse ;  /* 0x0000000100000819 */ /* 0x100fe40000001007 */
[----:B------:R-:W-:Y:S01]  /*0200*/  @P0 SHF.R.S32.HI R7, RZ, 0x1, R7 ;  /* 0x00000001ff070819 */ /* 0x000fe20000011407 */
[----:B------:R-:W-:-:S02]  /*0210*/  @!P0 IMAD.MOV.U32 R0, RZ, RZ, R2 ;  /* 0x000000ffff008224 */ /* 0x000fc400078e0002 */
[----:B------:R-:W-:-:S03]  /*0220*/  @!P0 IMAD.IADD R7, R3, 0x1, R9 ;  /* 0x0000000103078824 */ /* 0x000fc600078e0209 */
[----:B------:R-:W-:-:S04]  /*0230*/  ISETP.NE.U32.AND P0, PT, R0, 0x1, PT ;  /* 0x000000010000780c */ /* 0x000fc80003f05070 */
[----:B------:R-:W-:-:S13]  /*0240*/  ISETP.NE.AND.EX P0, PT, R7, RZ, PT, P0 ;  /* 0x000000ff0700720c */ /* 0x000fda0003f05300 */
[----:B------:R-:W-:Y:S05]  /*0250*/  @P0 BRA `(.L_x_2) ;  /* 0xfffffffc00c40947 */ /* 0x000fea000383ffff */
.L_x_1:
[----:B------:R-:W-:Y:S05]  /*0260*/  BSYNC.RECONVERGENT B0 ;  /* 0x0000000000007941 */ /* 0x000fea0003800200 */
.L_x_0:
[----:B------:R-:W-:Y:S01]  /*0270*/  VOTEU.ANY UR4, UPT, PT ;  /* 0x0000000000047886 */ /* 0x000fe200038e0100 */
[----:B------:R-:W-:Y:S01]  /*0280*/  CREDUX.MAX.S32 UR5, R6 ;  /* 0x00000000060572cc */ /* 0x000fe20000000200 */
[----:B------:R-:W-:Y:S01]  /*0290*/  UFLO.U32 UR4, UR4 ;  /* 0x00000004000472bd */ /* 0x000fe200080e0000 */
[----:B------:R-:W1:Y:S05]  /*02a0*/  LDCU.64 UR6, c[0x0][0x358] ;  /* 0x00006b00ff0677ac */ /* 0x000e6a0008000a00 */
[----:B0-----:R-:W-:-:S06]  /*02b0*/  ISETP.EQ.U32.AND P0, PT, R8, UR4, PT ;  /* 0x0000000408007c0c */ /* 0x001fcc000bf02070 */
[----:B------:R-:W-:-:S07]  /*02c0*/  IMAD.U32 R3, RZ, RZ, UR5 ;  /* 0x00000005ff037e24 */ /* 0x000fce000f8e00ff */
[----:B-1----:R-:W-:Y:S01]  /*02d0*/  @P0 REDG.E.MAX.S32.STRONG.GPU desc[UR6][R4.64], R3 ;  /* 0x000000030400098e */ /* 0x002fe2000d12e306 */
[----:B------:R-:W-:Y:S05]  /*02e0*/  EXIT ;  /* 0x000000000000794d */ /* 0x000fea0003800000 */
.L_x_3:
[----:B------:R-:W-:-:S00]  /*02f0*/  BRA `(.L_x_3) ;  /* 0xfffffffc00fc7947 */ /* 0x000fc0000383ffff */
[----:B------:R-:W-:-:S00]  /*0300*/  NOP ;  /* 0x0000000000007918 */ /* 0x000fc00000000000 */
[----:B------:R-:W-:-:S00]  /*0310*/  NOP ;  /* 0x0000000000007918 */ /* 0x000fc00000000000 */
[----:B------:R-:W-:-:S00]  /*0320*/  NOP ;  /* 0x0000000000007918 */ /* 0x000fc00000000000 */
[----:B------:R-:W-:-:S00]  /*0330*/  NOP ;  /* 0x0000000000007918 */ /* 0x000fc00000000000 */
[----:B------:R-:W-:-:S00]  /*0340*/  NOP ;  /* 0x0000000000007918 */ /* 0x000fc00000000000 */
[----:B------:R-:W-:-:S00]  /*0350*/  NOP ;  /* 0x0000000000007918 */ /* 0x000fc00000000000 */
[----:B------:R-:W-:-:S00]  /*0360*/  NOP ;  /* 0x0000000000007918 */ /* 0x000fc00000000000 */
[----:B------:R-:W-:-:S00]  /*0370*/  NOP ;  /* 0x0000000000007918 */ /* 0x000fc00000000000 */
.L_x_4:


//--------------------- .nv.shared.reserved.0     --------------------------
	.section	.nv.shared.reserved.0,"aw",@nobits
	.weak		__nv_reservedSMEM_offset_0_alias
	.size		__nv_reservedSMEM_offset_0_alias, 0, 64
	.other		__nv_reservedSMEM_offset_0_alias,@"STO_CUDA_RESERVED_SHARED STV_DEFAULT"
__nv_reservedSMEM_offset_0_alias:
	.zero		0
	.zero		64


//--------------------- .nv.constant0._Z13collatzKernelPil --------------------------
	.section	.nv.constant0._Z13collatzKernelPil,"a",@progbits
	.sectionflags	@""
	.align	4
.nv.constant0._Z13collatzKernelPil:
	.zero		912


//--------------------- SYMBOLS --------------------------

	.type		.nv.reservedSmem.offset0,@object
	.size		.nv.reservedSmem.offset0,0x4
